//
// Generated by NVIDIA NVVM Compiler
//
// Compiler Build ID: CL-36424714
// Cuda compilation tools, release 13.0, V13.0.88
// Based on NVVM 20.0.0
//

.version 9.0
.target sm_100
.address_size 64

	// .globl	_Z10MatrVecMulPdS_S_i

.visible .entry _Z10MatrVecMulPdS_S_i(
	.param .u64 .ptr .align 1 _Z10MatrVecMulPdS_S_i_param_0,
	.param .u64 .ptr .align 1 _Z10MatrVecMulPdS_S_i_param_1,
	.param .u64 .ptr .align 1 _Z10MatrVecMulPdS_S_i_param_2,
	.param .u32 _Z10MatrVecMulPdS_S_i_param_3
)
{
	.reg .pred 	%p<11>;
	.reg .b32 	%r<30>;
	.reg .b32 	%f<37>;
	.reg .b64 	%rd<28>;
	.reg .b64 	%fd<65>;

	ld.param.u64 	%rd8, [_Z10MatrVecMulPdS_S_i_param_0];
	ld.param.u64 	%rd9, [_Z10MatrVecMulPdS_S_i_param_1];
	ld.param.u64 	%rd7, [_Z10MatrVecMulPdS_S_i_param_2];
	ld.param.u32 	%r16, [_Z10MatrVecMulPdS_S_i_param_3];
	cvta.to.global.u64 	%rd1, %rd9;
	cvta.to.global.u64 	%rd2, %rd8;
	mov.u32 	%r17, %ctaid.x;
	mov.u32 	%r18, %ntid.x;
	mov.u32 	%r19, %tid.x;
	mad.lo.s32 	%r1, %r17, %r18, %r19;
	setp.ge.s32 	%p1, %r1, %r16;
	@%p1 bra 	$L__BB0_15;
	setp.lt.s32 	%p2, %r16, 1;
	mov.f64 	%fd64, 0d0000000000000000;
	@%p2 bra 	$L__BB0_14;
	mul.lo.s32 	%r2, %r16, %r1;
	and.b32  	%r3, %r16, 7;
	setp.lt.u32 	%p3, %r16, 8;
	mov.f32 	%f36, 0f00000000;
	mov.b32 	%r28, 0;
	@%p3 bra 	$L__BB0_5;
	and.b32  	%r28, %r16, 2147483640;
	neg.s32 	%r26, %r28;
	add.s64 	%rd3, %rd2, 32;
	add.s64 	%rd27, %rd1, 32;
	mov.f32 	%f36, 0f00000000;
	mov.u32 	%r25, %r2;
$L__BB0_4:
	.pragma "nounroll";
	mul.wide.s32 	%rd10, %r25, 8;
	add.s64 	%rd11, %rd3, %rd10;
	ld.global.f64 	%fd4, [%rd11+-32];
	ld.global.f64 	%fd5, [%rd27+-32];
	cvt.f64.f32 	%fd6, %f36;
	fma.rn.f64 	%fd7, %fd4, %fd5, %fd6;
	cvt.rn.f32.f64 	%f16, %fd7;
	ld.global.f64 	%fd8, [%rd11+-24];
	ld.global.f64 	%fd9, [%rd27+-24];
	cvt.f64.f32 	%fd10, %f16;
	fma.rn.f64 	%fd11, %fd8, %fd9, %fd10;
	cvt.rn.f32.f64 	%f17, %fd11;
	ld.global.f64 	%fd12, [%rd11+-16];
	ld.global.f64 	%fd13, [%rd27+-16];
	cvt.f64.f32 	%fd14, %f17;
	fma.rn.f64 	%fd15, %fd12, %fd13, %fd14;
	cvt.rn.f32.f64 	%f18, %fd15;
	ld.global.f64 	%fd16, [%rd11+-8];
	ld.global.f64 	%fd17, [%rd27+-8];
	cvt.f64.f32 	%fd18, %f18;
	fma.rn.f64 	%fd19, %fd16, %fd17, %fd18;
	cvt.rn.f32.f64 	%f19, %fd19;
	ld.global.f64 	%fd20, [%rd11];
	ld.global.f64 	%fd21, [%rd27];
	cvt.f64.f32 	%fd22, %f19;
	fma.rn.f64 	%fd23, %fd20, %fd21, %fd22;
	cvt.rn.f32.f64 	%f20, %fd23;
	ld.global.f64 	%fd24, [%rd11+8];
	ld.global.f64 	%fd25, [%rd27+8];
	cvt.f64.f32 	%fd26, %f20;
	fma.rn.f64 	%fd27, %fd24, %fd25, %fd26;
	cvt.rn.f32.f64 	%f21, %fd27;
	ld.global.f64 	%fd28, [%rd11+16];
	ld.global.f64 	%fd29, [%rd27+16];
	cvt.f64.f32 	%fd30, %f21;
	fma.rn.f64 	%fd31, %fd28, %fd29, %fd30;
	cvt.rn.f32.f64 	%f22, %fd31;
	ld.global.f64 	%fd32, [%rd11+24];
	ld.global.f64 	%fd33, [%rd27+24];
	cvt.f64.f32 	%fd34, %f22;
	fma.rn.f64 	%fd35, %fd32, %fd33, %fd34;
	cvt.rn.f32.f64 	%f36, %fd35;
	add.s32 	%r26, %r26, 8;
	add.s32 	%r25, %r25, 8;
	add.s64 	%rd27, %rd27, 64;
	setp.ne.s32 	%p4, %r26, 0;
	@%p4 bra 	$L__BB0_4;
$L__BB0_5:
	setp.eq.s32 	%p5, %r3, 0;
	@%p5 bra 	$L__BB0_13;
	and.b32  	%r11, %r16, 3;
	setp.lt.u32 	%p6, %r3, 4;
	@%p6 bra 	$L__BB0_8;
	add.s32 	%r21, %r28, %r2;
	mul.wide.s32 	%rd12, %r21, 8;
	add.s64 	%rd13, %rd2, %rd12;
	ld.global.f64 	%fd36, [%rd13];
	mul.wide.u32 	%rd14, %r28, 8;
	add.s64 	%rd15, %rd1, %rd14;
	ld.global.f64 	%fd37, [%rd15];
	cvt.f64.f32 	%fd38, %f36;
	fma.rn.f64 	%fd39, %fd36, %fd37, %fd38;
	cvt.rn.f32.f64 	%f24, %fd39;
	ld.global.f64 	%fd40, [%rd13+8];
	ld.global.f64 	%fd41, [%rd15+8];
	cvt.f64.f32 	%fd42, %f24;
	fma.rn.f64 	%fd43, %fd40, %fd41, %fd42;
	cvt.rn.f32.f64 	%f25, %fd43;
	ld.global.f64 	%fd44, [%rd13+16];
	ld.global.f64 	%fd45, [%rd15+16];
	cvt.f64.f32 	%fd46, %f25;
	fma.rn.f64 	%fd47, %fd44, %fd45, %fd46;
	cvt.rn.f32.f64 	%f26, %fd47;
	ld.global.f64 	%fd48, [%rd13+24];
	ld.global.f64 	%fd49, [%rd15+24];
	cvt.f64.f32 	%fd50, %f26;
	fma.rn.f64 	%fd51, %fd48, %fd49, %fd50;
	cvt.rn.f32.f64 	%f36, %fd51;
	add.s32 	%r28, %r28, 4;
$L__BB0_8:
	setp.eq.s32 	%p7, %r11, 0;
	@%p7 bra 	$L__BB0_13;
	setp.eq.s32 	%p8, %r11, 1;
	@%p8 bra 	$L__BB0_11;
	add.s32 	%r22, %r28, %r2;
	mul.wide.s32 	%rd16, %r22, 8;
	add.s64 	%rd17, %rd2, %rd16;
	ld.global.f64 	%fd52, [%rd17];
	mul.wide.u32 	%rd18, %r28, 8;
	add.s64 	%rd19, %rd1, %rd18;
	ld.global.f64 	%fd53, [%rd19];
	cvt.f64.f32 	%fd54, %f36;
	fma.rn.f64 	%fd55, %fd52, %fd53, %fd54;
	cvt.rn.f32.f64 	%f28, %fd55;
	ld.global.f64 	%fd56, [%rd17+8];
	ld.global.f64 	%fd57, [%rd19+8];
	cvt.f64.f32 	%fd58, %f28;
	fma.rn.f64 	%fd59, %fd56, %fd57, %fd58;
	cvt.rn.f32.f64 	%f36, %fd59;
	add.s32 	%r28, %r28, 2;
$L__BB0_11:
	and.b32  	%r23, %r16, 1;
	setp.eq.b32 	%p9, %r23, 1;
	not.pred 	%p10, %p9;
	@%p10 bra 	$L__BB0_13;
	add.s32 	%r24, %r28, %r2;
	mul.wide.s32 	%rd20, %r24, 8;
	add.s64 	%rd21, %rd2, %rd20;
	ld.global.f64 	%fd60, [%rd21];
	mul.wide.u32 	%rd22, %r28, 8;
	add.s64 	%rd23, %rd1, %rd22;
	ld.global.f64 	%fd61, [%rd23];
	cvt.f64.f32 	%fd62, %f36;
	fma.rn.f64 	%fd63, %fd60, %fd61, %fd62;
	cvt.rn.f32.f64 	%f36, %fd63;
$L__BB0_13:
	cvt.f64.f32 	%fd64, %f36;
$L__BB0_14:
	cvta.to.global.u64 	%rd24, %rd7;
	mul.wide.s32 	%rd25, %r1, 8;
	add.s64 	%rd26, %rd24, %rd25;
	st.global.f64 	[%rd26], %fd64;
$L__BB0_15:
	ret;

}


// ===== COMPILED SASS (sm_100) =====

	.target	sm_100

	.elftype	@"ET_EXEC"


//--------------------- .note.nv.tkinfo           --------------------------
	.section	.note.nv.tkinfo,"",@"SHT_NOTE"
	.sectionflags	@"SHF_NOTE_NV_TKINFO"
	.tkinfo
        /*0018*/ 	.word	0x00000002
        /*0030*/ 	.string	""
        /*0030*/ 	.string	"ptxas"
        /*0030*/ 	.string	"Cuda compilation tools, release 13.0, V13.0.88"
        /*0030*/ 	.string	"Build cuda_13.0.r13.0/compiler.36424714_0"
        /*0030*/ 	.string	"-arch sm_100 -m 64 "



//--------------------- .note.nv.cuinfo           --------------------------
	.section	.note.nv.cuinfo,"",@"SHT_NOTE"
	.sectionflags	@"SHF_NOTE_NV_CUINFO"
        /*0018*/ 	.short	0x0002
        /*001a*/ 	.short	0x0064
        /*001c*/ 	.short	0x0082
	.zero		2


//--------------------- .nv.info                  --------------------------
	.section	.nv.info,"",@"SHT_CUDA_INFO"
	.align	4


	//----- nvinfo : EIATTR_REGCOUNT
	.align		4
        /*0000*/ 	.byte	0x04, 0x2f
        /*0002*/ 	.short	(.L_1 - .L_0)
	.align		4
.L_0:
        /*0004*/ 	.word	index@(_Z10MatrVecMulPdS_S_i)
        /*0008*/ 	.word	0x00000020


	//----- nvinfo : EIATTR_FRAME_SIZE
	.align		4
.L_1:
        /*000c*/ 	.byte	0x04, 0x11
        /*000e*/ 	.short	(.L_3 - .L_2)
	.align		4
.L_2:
        /*0010*/ 	.word	index@(_Z10MatrVecMulPdS_S_i)
        /*0014*/ 	.word	0x00000000


	//----- nvinfo : EIATTR_MIN_STACK_SIZE
	.align		4
.L_3:
        /*0018*/ 	.byte	0x04, 0x12
        /*001a*/ 	.short	(.L_5 - .L_4)
	.align		4
.L_4:
        /*001c*/ 	.word	index@(_Z10MatrVecMulPdS_S_i)
        /*0020*/ 	.word	0x00000000
.L_5:


//--------------------- .nv.compat                --------------------------
	.section	.nv.compat,"",@"SHT_CUDA_COMPAT_INFO"
	.align	4
        /*0000*/ 	.byte	0x02, 0x09, 0x00, 0x00, 0x02, 0x02, 0x01, 0x00, 0x02, 0x05, 0x05, 0x00, 0x03, 0x07, 0x01, 0x01
        /*0010*/ 	.byte	0x02, 0x03, 0x00, 0x00, 0x02, 0x06, 0x01, 0x00, 0x04, 0x0b, 0x08, 0x00, 0x01, 0x00, 0x00, 0x00
        /*0020*/ 	.byte	0x00, 0x00, 0x00, 0x00


//--------------------- .nv.info._Z10MatrVecMulPdS_S_i --------------------------
	.section	.nv.info._Z10MatrVecMulPdS_S_i,"",@"SHT_CUDA_INFO"
	.sectionflags	@""
	.align	4


	//----- nvinfo : EIATTR_CUDA_API_VERSION
	.align		4
        /*0000*/ 	.byte	0x04, 0x37
        /*0002*/ 	.short	(.L_7 - .L_6)
.L_6:
        /*0004*/ 	.word	0x00000082


	//----- nvinfo : EIATTR_KPARAM_INFO
	.align		4
.L_7:
        /*0008*/ 	.byte	0x04, 0x17
        /*000a*/ 	.short	(.L_9 - .L_8)
.L_8:
        /*000c*/ 	.word	0x00000000
        /*0010*/ 	.short	0x0003
        /*0012*/ 	.short	0x0018
        /*0014*/ 	.byte	0x00, 0xf0, 0x11, 0x00


	//----- nvinfo : EIATTR_KPARAM_INFO
	.align		4
.L_9:
        /*0018*/ 	.byte	0x04, 0x17
        /*001a*/ 	.short	(.L_11 - .L_10)
.L_10:
        /*001c*/ 	.word	0x00000000
        /*0020*/ 	.short	0x0002
        /*0022*/ 	.short	0x0010
        /*0024*/ 	.byte	0x00, 0xf5, 0x21, 0x00


	//----- nvinfo : EIATTR_KPARAM_INFO
	.align		4
.L_11:
        /*0028*/ 	.byte	0x04, 0x17
        /*002a*/ 	.short	(.L_13 - .L_12)
.L_12:
        /*002c*/ 	.word	0x00000000
        /*0030*/ 	.short	0x0001
        /*0032*/ 	.short	0x0008
        /*0034*/ 	.byte	0x00, 0xf5, 0x21, 0x00


	//----- nvinfo : EIATTR_KPARAM_INFO
	.align		4
.L_13:
        /*0038*/ 	.byte	0x04, 0x17
        /*003a*/ 	.short	(.L_15 - .L_14)
.L_14:
        /*003c*/ 	.word	0x00000000
        /*0040*/ 	.short	0x0000
        /*0042*/ 	.short	0x0000
        /*0044*/ 	.byte	0x00, 0xf5, 0x21, 0x00


	//----- nvinfo : EIATTR_SPARSE_MMA_MASK
	.align		4
.L_15:
        /*0048*/ 	.byte	0x03, 0x50
        /*004a*/ 	.short	0x0000


	//----- nvinfo : EIATTR_MAXREG_COUNT
	.align		4
        /*004c*/ 	.byte	0x03, 0x1b
        /*004e*/ 	.short	0x00ff


	//----- nvinfo : EIATTR_MERCURY_ISA_VERSION
	.align		4
        /*0050*/ 	.byte	0x03, 0x5f
        /*0052*/ 	.short	0x0101


	//----- nvinfo : EIATTR_VRC_CTA_INIT_COUNT
	.align		4
        /*0054*/ 	.byte	0x02, 0x4a
	.zero		1
	.zero		1


	//----- nvinfo : EIATTR_EXIT_INSTR_OFFSETS
	.align		4
        /*0058*/ 	.byte	0x04, 0x1c
        /*005a*/ 	.short	(.L_17 - .L_16)


	//   ....[0]....
.L_16:
        /*005c*/ 	.word	0x00000070


	//   ....[1]....
        /*0060*/ 	.word	0x00000900


	//----- nvinfo : EIATTR_CBANK_PARAM_SIZE
	.align		4
.L_17:
        /*0064*/ 	.byte	0x03, 0x19
        /*0066*/ 	.short	0x001c


	//----- nvinfo : EIATTR_PARAM_CBANK
	.align		4
        /*0068*/ 	.byte	0x04, 0x0a
        /*006a*/ 	.short	(.L_19 - .L_18)
	.align		4
.L_18:
        /*006c*/ 	.word	index@(.nv.constant0._Z10MatrVecMulPdS_S_i)
        /*0070*/ 	.short	0x0380
        /*0072*/ 	.short	0x001c


	//----- nvinfo : EIATTR_SW_WAR
	.align		4
.L_19:
        /*0074*/ 	.byte	0x04, 0x36
        /*0076*/ 	.short	(.L_21 - .L_20)
.L_20:
        /*0078*/ 	.word	0x00000008
.L_21:


//--------------------- .nv.callgraph             --------------------------
	.section	.nv.callgraph,"",@"SHT_CUDA_CALLGRAPH"
	.align	4
	.sectionentsize	8
	.align		4
        /*0000*/ 	.word	0x00000000
	.align		4
        /*0004*/ 	.word	0xffffffff
	.align		4
        /*0008*/ 	.word	0x00000000
	.align		4
        /*000c*/ 	.word	0xfffffffe
	.align		4
        /*0010*/ 	.word	0x00000000
	.align		4
        /*0014*/ 	.word	0xfffffffd
	.align		4
        /*0018*/ 	.word	0x00000000
	.align		4
        /*001c*/ 	.word	0xfffffffc


//--------------------- .text._Z10MatrVecMulPdS_S_i --------------------------
	.section	.text._Z10MatrVecMulPdS_S_i,"ax",@progbits
	.align	128
        .global         _Z10MatrVecMulPdS_S_i
        .type           _Z10MatrVecMulPdS_S_i,@function
        .size           _Z10MatrVecMulPdS_S_i,(.L_x_6 - _Z10MatrVecMulPdS_S_i)
        .other          _Z10MatrVecMulPdS_S_i,@"STO_CUDA_ENTRY STV_DEFAULT"
_Z10MatrVecMulPdS_S_i:
.text._Z10MatrVecMulPdS_S_i:
[----:B------:R-:W-:Y:S01]  /*0000*/  LDC R1, c[0x0][0x37c] ;  /* 0x0000df00ff017b82 */ /* 0x000fe20000000800 */
[----:B------:R-:W0:Y:S07]  /*0010*/  S2R R2, SR_TID.X ;  /* 0x0000000000027919 */ /* 0x000e2e0000002100 */
[----:B------:R-:W0:Y:S08]  /*0020*/  S2UR UR4, SR_CTAID.X ;  /* 0x00000000000479c3 */ /* 0x000e300000002500 */
[----:B------:R-:W0:Y:S08]  /*0030*/  LDC R3, c[0x0][0x360] ;  /* 0x0000d800ff037b82 */ /* 0x000e300000000800 */
[----:B------:R-:W1:Y:S01]  /*0040*/  LDC R0, c[0x0][0x398] ;  /* 0x0000e600ff007b82 */ /* 0x000e620000000800 */
[----:B0-----:R-:W-:-:S05]  /*0050*/  IMAD R3, R3, UR4, R2 ;  /* 0x0000000403037c24 */ /* 0x001fca000f8e0202 */
[----:B-1----:R-:W-:-:S13]  /*0060*/  ISETP.GE.AND P0, PT, R3, R0, PT ;  /* 0x000000000300720c */ /* 0x002fda0003f06270 */
[----:B------:R-:W-:Y:S05]  /*0070*/  @P0 EXIT ;  /* 0x000000000000094d */ /* 0x000fea0003800000 */
[----:B------:R-:W-:Y:S01]  /*0080*/  ISETP.GE.AND P0, PT, R0, 0x1, PT ;  /* 0x000000010000780c */ /* 0x000fe20003f06270 */
[----:B------:R-:W0:Y:S01]  /*0090*/  LDCU.64 UR12, c[0x0][0x358] ;  /* 0x00006b00ff0c77ac */ /* 0x000e220008000a00 */
[----:B------:R-:W-:-:S11]  /*00a0*/  CS2R R22, SRZ ;  /* 0x0000000000167805 */ /* 0x000fd6000001ff00 */
[----:B------:R-:W-:Y:S05]  /*00b0*/  @!P0 BRA `(.L_x_0) ;  /* 0x0000000800048947 */ /* 0x000fea0003800000 */
[C---:B------:R-:W-:Y:S01]  /*00c0*/  ISETP.GE.U32.AND P1, PT, R0.reuse, 0x8, PT ;  /* 0x000000080000780c */ /* 0x040fe20003f26070 */
[----:B------:R-:W-:Y:S01]  /*00d0*/  IMAD R4, R3, R0, RZ ;  /* 0x0000000003047224 */ /* 0x000fe200078e02ff */
[----:B------:R-:W-:Y:S01]  /*00e0*/  LOP3.LUT R2, R0, 0x7, RZ, 0xc0, !PT ;  /* 0x0000000700027812 */ /* 0x000fe200078ec0ff */
[----:B------:R-:W-:Y:S02]  /*00f0*/  IMAD.MOV.U32 R22, RZ, RZ, RZ ;  /* 0x000000ffff167224 */ /* 0x000fe400078e00ff */
[----:B------:R-:W-:Y:S01]  /*0100*/  IMAD.MOV.U32 R5, RZ, RZ, RZ ;  /* 0x000000ffff057224 */ /* 0x000fe200078e00ff */
[----:B------:R-:W-:-:S07]  /*0110*/  ISETP.NE.AND P0, PT, R2, RZ, PT ;  /* 0x000000ff0200720c */ /* 0x000fce0003f05270 */
[----:B------:R-:W-:Y:S06]  /*0120*/  @!P1 BRA `(.L_x_1) ;  /* 0x0000000000f09947 */ /* 0x000fec0003800000 */
[----:B------:R-:W1:Y:S01]  /*0130*/  LDCU.128 UR8, c[0x0][0x380] ;  /* 0x00007000ff0877ac */ /* 0x000e620008000c00 */
[----:B------:R-:W-:Y:S01]  /*0140*/  LOP3.LUT R5, R0, 0x7ffffff8, RZ, 0xc0, !PT ;  /* 0x7ffffff800057812 */ /* 0x000fe200078ec0ff */
[----:B------:R-:W-:Y:S02]  /*0150*/  HFMA2 R22, -RZ, RZ, 0, 0 ;  /* 0x00000000ff167431 */ /* 0x000fe400000001ff */
[----:B------:R-:W-:Y:S02]  /*0160*/  IMAD.MOV.U32 R26, RZ, RZ, R4 ;  /* 0x000000ffff1a7224 */ /* 0x000fe400078e0004 */
[----:B------:R-:W-:Y:S01]  /*0170*/  IMAD.MOV R27, RZ, RZ, -R5 ;  /* 0x000000ffff1b7224 */ /* 0x000fe200078e0a05 */
[----:B-1----:R-:W-:Y:S02]  /*0180*/  UIADD3 UR4, UP1, UPT, UR10, 0x20, URZ ;  /* 0x000000200a047890 */ /* 0x002fe4000ff3e0ff */
[----:B------:R-:W-:Y:S02]  /*0190*/  UIADD3 UR6, UP0, UPT, UR8, 0x20, URZ ;  /* 0x0000002008067890 */ /* 0x000fe4000ff1e0ff */
[----:B------:R-:W-:-:S02]  /*01a0*/  UIADD3.X UR5, UPT, UPT, URZ, UR11, URZ, UP1, !UPT ;  /* 0x0000000bff057290 */ /* 0x000fc40008ffe4ff */
[----:B------:R-:W-:Y:S01]  /*01b0*/  MOV R6, UR4 ;  /* 0x0000000400067c02 */ /* 0x000fe20008000f00 */
[----:B------:R-:W-:-:S03]  /*01c0*/  UIADD3.X UR7, UPT, UPT, URZ, UR9, URZ, UP0, !UPT ;  /* 0x00000009ff077290 */ /* 0x000fc600087fe4ff */
[----:B------:R-:W-:-:S09]  /*01d0*/  IMAD.U32 R7, RZ, RZ, UR5 ;  /* 0x00000005ff077e24 */ /* 0x000fd2000f8e00ff */
.L_x_2:
[----:B------:R-:W-:Y:S01]  /*01e0*/  MOV R11, UR7 ;  /* 0x00000007000b7c02 */ /* 0x000fe20008000f00 */
[----:B------:R-:W-:Y:S01]  /*01f0*/  IMAD.U32 R10, RZ, RZ, UR6 ;  /* 0x00000006ff0a7e24 */ /* 0x000fe2000f8e00ff */
[----:B0-2---:R-:W2:Y:S03]  /*0200*/  LDG.E.64 R12, desc[UR12][R6.64+-0x20] ;  /* 0xffffe00c060c7981 */ /* 0x005ea6000c1e1b00 */
[----:B------:R-:W-:Y:S01]  /*0210*/  IMAD.WIDE R10, R26, 0x8, R10 ;  /* 0x000000081a0a7825 */ /* 0x000fe200078e020a */
[----:B------:R-:W3:Y:S04]  /*0220*/  LDG.E.64 R18, desc[UR12][R6.64+-0x18] ;  /* 0xffffe80c06127981 */ /* 0x000ee8000c1e1b00 */
[----:B-1----:R-:W2:Y:S04]  /*0230*/  LDG.E.64 R14, desc[UR12][R10.64+-0x20] ;  /* 0xffffe00c0a0e7981 */ /* 0x002ea8000c1e1b00 */
[----:B------:R-:W3:Y:S04]  /*0240*/  LDG.E.64 R20, desc[UR12][R10.64+-0x18] ;  /* 0xffffe80c0a147981 */ /* 0x000ee8000c1e1b00 */
[----:B------:R-:W4:Y:S04]  /*0250*/  LDG.E.64 R8, desc[UR12][R6.64+-0x10] ;  /* 0xfffff00c06087981 */ /* 0x000f28000c1e1b00 */
[----:B------:R-:W4:Y:S01]  /*0260*/  LDG.E.64 R16, desc[UR12][R10.64+-0x10] ;  /* 0xfffff00c0a107981 */ /* 0x000f22000c1e1b00 */
[----:B------:R-:W2:Y:S02]  /*0270*/  F2F.F64.F32 R22, R22 ;  /* 0x0000001600167310 */ /* 0x000ea40000201800 */
[----:B--2---:R-:W-:Y:S01]  /*0280*/  DFMA R22, R14, R12, R22 ;  /* 0x0000000c0e16722b */ /* 0x004fe20000000016 */
[----:B------:R-:W2:Y:S04]  /*0290*/  LDG.E.64 R12, desc[UR12][R6.64+-0x8] ;  /* 0xfffff80c060c7981 */ /* 0x000ea8000c1e1b00 */
[----:B------:R-:W2:Y:S05]  /*02a0*/  LDG.E.64 R14, desc[UR12][R10.64+-0x8] ;  /* 0xfffff80c0a0e7981 */ /* 0x000eaa000c1e1b00 */
[----:B------:R-:W0:Y:S08]  /*02b0*/  F2F.F32.F64 R23, R22 ;  /* 0x0000001600177310 */ /* 0x000e300000301000 */
[----:B0-----:R-:W3:Y:S02]  /*02c0*/  F2F.F64.F32 R24, R23 ;  /* 0x0000001700187310 */ /* 0x001ee40000201800 */
[----:B---3--:R-:W-:Y:S01]  /*02d0*/  DFMA R24, R20, R18, R24 ;  /* 0x000000121418722b */ /* 0x008fe20000000018 */
[----:B------:R-:W3:Y:S04]  /*02e0*/  LDG.E.64 R20, desc[UR12][R6.64] ;  /* 0x0000000c06147981 */ /* 0x000ee8000c1e1b00 */
[----:B------:R-:W3:Y:S05]  /*02f0*/  LDG.E.64 R18, desc[UR12][R10.64] ;  /* 0x0000000c0a127981 */ /* 0x000eea000c1e1b00 */
[----:B------:R-:W0:Y:S08]  /*0300*/  F2F.F32.F64 R24, R24 ;  /* 0x0000001800187310 */ /* 0x000e300000301000 */
[----:B0-----:R-:W4:Y:S02]  /*0310*/  F2F.F64.F32 R28, R24 ;  /* 0x00000018001c7310 */ /* 0x001f240000201800 */
[----:B----4-:R-:W-:Y:S01]  /*0320*/  DFMA R28, R16, R8, R28 ;  /* 0x00000008101c722b */ /* 0x010fe2000000001c */
[----:B------:R-:W4:Y:S04]  /*0330*/  LDG.E.64 R8, desc[UR12][R6.64+0x8] ;  /* 0x0000080c06087981 */ /* 0x000f28000c1e1b00 */
[----:B------:R-:W4:Y:S05]  /*0340*/  LDG.E.64 R16, desc[UR12][R10.64+0x8] ;  /* 0x0000080c0a107981 */ /* 0x000f2a000c1e1b00 */
[----:B------:R-:W0:Y:S08]  /*0350*/  F2F.F32.F64 R28, R28 ;  /* 0x0000001c001c7310 */ /* 0x000e300000301000 */
[----:B0-----:R-:W2:Y:S02]  /*0360*/  F2F.F64.F32 R22, R28 ;  /* 0x0000001c00167310 */ /* 0x001ea40000201800 */
[----:B--2---:R-:W-:Y:S01]  /*0370*/  DFMA R22, R14, R12, R22 ;  /* 0x0000000c0e16722b */ /* 0x004fe20000000016 */
[----:B------:R-:W2:Y:S04]  /*0380*/  LDG.E.64 R14, desc[UR12][R6.64+0x10] ;  /* 0x0000100c060e7981 */ /* 0x000ea8000c1e1b00 */
[----:B------:R-:W2:Y:S05]  /*0390*/  LDG.E.64 R12, desc[UR12][R10.64+0x10] ;  /* 0x0000100c0a0c7981 */ /* 0x000eaa000c1e1b00 */
[----:B------:R-:W0:Y:S08]  /*03a0*/  F2F.F32.F64 R22, R22 ;  /* 0x0000001600167310 */ /* 0x000e300000301000 */
[----:B0-----:R-:W3:Y:S02]  /*03b0*/  F2F.F64.F32 R24, R22 ;  /* 0x0000001600187310 */ /* 0x001ee40000201800 */
[----:B---3--:R-:W-:Y:S01]  /*03c0*/  DFMA R20, R18, R20, R24 ;  /* 0x000000141214722b */ /* 0x008fe20000000018 */
[----:B------:R0:W3:Y:S04]  /*03d0*/  LDG.E.64 R18, desc[UR12][R6.64+0x18] ;  /* 0x0000180c06127981 */ /* 0x0000e8000c1e1b00 */
[----:B------:R-:W3:Y:S05]  /*03e0*/  LDG.E.64 R24, desc[UR12][R10.64+0x18] ;  /* 0x0000180c0a187981 */ /* 0x000eea000c1e1b00 */
[----:B------:R-:W1:Y:S08]  /*03f0*/  F2F.F32.F64 R20, R20 ;  /* 0x0000001400147310 */ /* 0x000e700000301000 */
[----:B-1----:R-:W4:Y:S02]  /*0400*/  F2F.F64.F32 R28, R20 ;  /* 0x00000014001c7310 */ /* 0x002f240000201800 */
[----:B----4-:R-:W-:-:S10]  /*0410*/  DFMA R8, R16, R8, R28 ;  /* 0x000000081008722b */ /* 0x010fd4000000001c */
[----:B------:R-:W1:Y:S08]  /*0420*/  F2F.F32.F64 R8, R8 ;  /* 0x0000000800087310 */ /* 0x000e700000301000 */
[----:B-1----:R-:W2:Y:S01]  /*0430*/  F2F.F64.F32 R16, R8 ;  /* 0x0000000800107310 */ /* 0x002ea20000201800 */
[----:B------:R-:W-:-:S05]  /*0440*/  VIADD R27, R27, 0x8 ;  /* 0x000000081b1b7836 */ /* 0x000fca0000000000 */
[----:B------:R-:W-:Y:S02]  /*0450*/  ISETP.NE.AND P1, PT, R27, RZ, PT ;  /* 0x000000ff1b00720c */ /* 0x000fe40003f25270 */
[----:B0-----:R-:W-:Y:S01]  /*0460*/  IADD3 R6, P2, PT, R6, 0x40, RZ ;  /* 0x0000004006067810 */ /* 0x001fe20007f5e0ff */
[----:B------:R-:W-:-:S03]  /*0470*/  VIADD R26, R26, 0x8 ;  /* 0x000000081a1a7836 */ /* 0x000fc60000000000 */
[----:B------:R-:W-:Y:S01]  /*0480*/  IADD3.X R7, PT, PT, RZ, R7, RZ, P2, !PT ;  /* 0x00000007ff077210 */ /* 0x000fe200017fe4ff */
[----:B--2---:R-:W-:-:S10]  /*0490*/  DFMA R12, R12, R14, R16 ;  /* 0x0000000e0c0c722b */ /* 0x004fd40000000010 */
[----:B------:R-:W0:Y:S08]  /*04a0*/  F2F.F32.F64 R12, R12 ;  /* 0x0000000c000c7310 */ /* 0x000e300000301000 */
[----:B0-----:R-:W3:Y:S02]  /*04b0*/  F2F.F64.F32 R14, R12 ;  /* 0x0000000c000e7310 */ /* 0x001ee40000201800 */
[----:B---3--:R-:W-:-:S06]  /*04c0*/  DFMA R14, R24, R18, R14 ;  /* 0x00000012180e722b */ /* 0x008fcc000000000e */
[----:B------:R1:W2:Y:S01]  /*04d0*/  F2F.F32.F64 R22, R14 ;  /* 0x0000000e00167310 */ /* 0x0002a20000301000 */
[----:B------:R-:W-:Y:S05]  /*04e0*/  @P1 BRA `(.L_x_2) ;  /* 0xfffffffc003c1947 */ /* 0x000fea000383ffff */
.L_x_1:
[----:B------:R-:W-:Y:S05]  /*04f0*/  @!P0 BRA `(.L_x_3) ;  /* 0x0000000000f08947 */ /* 0x000fea0003800000 */
[----:B------:R-:W-:Y:S02]  /*0500*/  ISETP.GE.U32.AND P0, PT, R2, 0x4, PT ;  /* 0x000000040200780c */ /* 0x000fe40003f06070 */
[----:B------:R-:W-:-:S04]  /*0510*/  LOP3.LUT R28, R0, 0x3, RZ, 0xc0, !PT ;  /* 0x00000003001c7812 */ /* 0x000fc800078ec0ff */
[----:B------:R-:W-:-:S07]  /*0520*/  ISETP.NE.AND P1, PT, R28, RZ, PT ;  /* 0x000000ff1c00720c */ /* 0x000fce0003f25270 */
[----:B------:R-:W-:Y:S06]  /*0530*/  @!P0 BRA `(.L_x_4) ;  /* 0x0000000000688947 */ /* 0x000fec0003800000 */
[----:B------:R-:W3:Y:S01]  /*0540*/  LDC.64 R26, c[0x0][0x380] ;  /* 0x0000e000ff1a7b82 */ /* 0x000ee20000000a00 */
[----:B------:R-:W-:-:S07]  /*0550*/  IADD3 R7, PT, PT, R4, R5, RZ ;  /* 0x0000000504077210 */ /* 0x000fce0007ffe0ff */
[----:B------:R-:W4:Y:S01]  /*0560*/  LDC.64 R20, c[0x0][0x388] ;  /* 0x0000e200ff147b82 */ /* 0x000f220000000a00 */
[----:B---3--:R-:W-:-:S05]  /*0570*/  IMAD.WIDE R26, R7, 0x8, R26 ;  /* 0x00000008071a7825 */ /* 0x008fca00078e021a */
[----:B0-----:R-:W3:Y:S01]  /*0580*/  LDG.E.64 R6, desc[UR12][R26.64] ;  /* 0x0000000c1a067981 */ /* 0x001ee2000c1e1b00 */
[----:B----4-:R-:W-:-:S03]  /*0590*/  IMAD.WIDE.U32 R20, R5, 0x8, R20 ;  /* 0x0000000805147825 */ /* 0x010fc600078e0014 */
[----:B------:R-:W4:Y:S04]  /*05a0*/  LDG.E.64 R10, desc[UR12][R26.64+0x8] ;  /* 0x0000080c1a0a7981 */ /* 0x000f28000c1e1b00 */
[----:B------:R-:W3:Y:S04]  /*05b0*/  LDG.E.64 R8, desc[UR12][R20.64] ;  /* 0x0000000c14087981 */ /* 0x000ee8000c1e1b00 */
[----:B------:R-:W4:Y:S04]  /*05c0*/  LDG.E.64 R12, desc[UR12][R20.64+0x8] ;  /* 0x0000080c140c7981 */ /* 0x000f28000c1e1b00 */
[----:B-1----:R-:W5:Y:S04]  /*05d0*/  LDG.E.64 R14, desc[UR12][R26.64+0x10] ;  /* 0x0000100c1a0e7981 */ /* 0x002f68000c1e1b00 */
[----:B------:R-:W5:Y:S04]  /*05e0*/  LDG.E.64 R16, desc[UR12][R20.64+0x10] ;  /* 0x0000100c14107981 */ /* 0x000f68000c1e1b00 */
[----:B------:R-:W5:Y:S04]  /*05f0*/  LDG.E.64 R18, desc[UR12][R26.64+0x18] ;  /* 0x0000180c1a127981 */ /* 0x000f68000c1e1b00 */
[----:B------:R-:W5:Y:S01]  /*0600*/  LDG.E.64 R24, desc[UR12][R20.64+0x18] ;  /* 0x0000180c14187981 */ /* 0x000f62000c1e1b00 */
[----:B--2---:R-:W3:Y:S01]  /*0610*/  F2F.F64.F32 R22, R22 ;  /* 0x0000001600167310 */ /* 0x004ee20000201800 */
[----:B------:R-:W-:Y:S01]  /*0620*/  VIADD R5, R5, 0x4 ;  /* 0x0000000405057836 */ /* 0x000fe20000000000 */
[----:B---3--:R-:W-:-:S10]  /*0630*/  DFMA R6, R6, R8, R22 ;  /* 0x000000080606722b */ /* 0x008fd40000000016 */
[----:B------:R-:W0:Y:S08]  /*0640*/  F2F.F32.F64 R6, R6 ;  /* 0x0000000600067310 */ /* 0x000e300000301000 */
[----:B0-----:R-:W4:Y:S02]  /*0650*/  F2F.F64.F32 R8, R6 ;  /* 0x0000000600087310 */ /* 0x001f240000201800 */
[----:B----4-:R-:W-:-:S10]  /*0660*/  DFMA R8, R10, R12, R8 ;  /* 0x0000000c0a08722b */ /* 0x010fd40000000008 */
[----:B------:R-:W0:Y:S08]  /*0670*/  F2F.F32.F64 R8, R8 ;  /* 0x0000000800087310 */ /* 0x000e300000301000 */
[----:B0-----:R-:W5:Y:S02]  /*0680*/  F2F.F64.F32 R10, R8 ;  /* 0x00000008000a7310 */ /* 0x001f640000201800 */
[----:B-----5:R-:W-:-:S10]  /*0690*/  DFMA R10, R14, R16, R10 ;  /* 0x000000100e0a722b */ /* 0x020fd4000000000a */
[----:B------:R-:W0:Y:S08]  /*06a0*/  F2F.F32.F64 R10, R10 ;  /* 0x0000000a000a7310 */ /* 0x000e300000301000 */
[----:B0-----:R-:W0:Y:S02]  /*06b0*/  F2F.F64.F32 R12, R10 ;  /* 0x0000000a000c7310 */ /* 0x001e240000201800 */
[----:B0-----:R-:W-:-:S06]  /*06c0*/  DFMA R12, R18, R24, R12 ;  /* 0x00000018120c722b */ /* 0x001fcc000000000c */
[----:B------:R3:W4:Y:S05]  /*06d0*/  F2F.F32.F64 R22, R12 ;  /* 0x0000000c00167310 */ /* 0x00072a0000301000 */
.L_x_4:
[----:B------:R-:W-:Y:S05]  /*06e0*/  @!P1 BRA `(.L_x_3) ;  /* 0x0000000000749947 */ /* 0x000fea0003800000 */
[----:B------:R-:W5:Y:S01]  /*06f0*/  LDC.64 R8, c[0x0][0x388] ;  /* 0x0000e200ff087b82 */ /* 0x000f620000000a00 */
[----:B------:R-:W-:-:S07]  /*0700*/  ISETP.NE.AND P0, PT, R28, 0x1, PT ;  /* 0x000000011c00780c */ /* 0x000fce0003f05270 */
[----:B------:R-:W2:Y:S06]  /*0710*/  LDC.64 R6, c[0x0][0x380] ;  /* 0x0000e000ff067b82 */ /* 0x000eac0000000a00 */
[----:B------:R-:W-:Y:S02]  /*0720*/  @P0 IADD3 R17, PT, PT, R4, R5, RZ ;  /* 0x0000000504110210 */ /* 0x000fe40007ffe0ff */
[----:B------:R-:W4:Y:S01]  /*0730*/  LDC.64 R20, c[0x0][0x388] ;  /* 0x0000e200ff147b82 */ /* 0x000f220000000a00 */
[----:B-----5:R-:W-:-:S07]  /*0740*/  @P0 IMAD.WIDE.U32 R18, R5, 0x8, R8 ;  /* 0x0000000805120825 */ /* 0x020fce00078e0008 */
[----:B-1----:R-:W1:Y:S01]  /*0750*/  LDC.64 R14, c[0x0][0x380] ;  /* 0x0000e000ff0e7b82 */ /* 0x002e620000000a00 */
[----:B0-----:R-:W5:Y:S01]  /*0760*/  @P0 LDG.E.64 R10, desc[UR12][R18.64+0x8] ;  /* 0x0000080c120a0981 */ /* 0x001f62000c1e1b00 */
[----:B--2---:R-:W-:-:S03]  /*0770*/  @P0 IMAD.WIDE R16, R17, 0x8, R6 ;  /* 0x0000000811100825 */ /* 0x004fc600078e0206 */
[----:B------:R-:W2:Y:S04]  /*0780*/  @P0 LDG.E.64 R6, desc[UR12][R18.64] ;  /* 0x0000000c12060981 */ /* 0x000ea8000c1e1b00 */
[----:B------:R-:W2:Y:S04]  /*0790*/  @P0 LDG.E.64 R8, desc[UR12][R16.64] ;  /* 0x0000000c10080981 */ /* 0x000ea8000c1e1b00 */
[----:B---3--:R0:W5:Y:S01]  /*07a0*/  @P0 LDG.E.64 R12, desc[UR12][R16.64+0x8] ;  /* 0x0000080c100c0981 */ /* 0x008162000c1e1b00 */
[----:B------:R-:W-:-:S04]  /*07b0*/  LOP3.LUT R0, R0, 0x1, RZ, 0xc0, !PT ;  /* 0x0000000100007812 */ /* 0x000fc800078ec0ff */
[----:B------:R-:W-:Y:S01]  /*07c0*/  ISETP.NE.U32.AND P1, PT, R0, 0x1, PT ;  /* 0x000000010000780c */ /* 0x000fe20003f25070 */
[----:B------:R-:W-:-:S12]  /*07d0*/  @P0 VIADD R5, R5, 0x2 ;  /* 0x0000000205050836 */ /* 0x000fd80000000000 */
[----:B------:R-:W-:Y:S01]  /*07e0*/  @!P1 IADD3 R23, PT, PT, R4, R5, RZ ;  /* 0x0000000504179210 */ /* 0x000fe20007ffe0ff */
[----:B----4-:R-:W-:-:S04]  /*07f0*/  @!P1 IMAD.WIDE.U32 R4, R5, 0x8, R20 ;  /* 0x0000000805049825 */ /* 0x010fc800078e0014 */
[----:B-1----:R-:W-:Y:S02]  /*0800*/  @!P1 IMAD.WIDE R14, R23, 0x8, R14 ;  /* 0x00000008170e9825 */ /* 0x002fe400078e020e */
[----:B------:R-:W3:Y:S04]  /*0810*/  @!P1 LDG.E.64 R4, desc[UR12][R4.64] ;  /* 0x0000000c04049981 */ /* 0x000ee8000c1e1b00 */
[----:B------:R-:W3:Y:S01]  /*0820*/  @!P1 LDG.E.64 R14, desc[UR12][R14.64] ;  /* 0x0000000c0e0e9981 */ /* 0x000ee2000c1e1b00 */
[----:B0-----:R-:W2:Y:S02]  /*0830*/  @P0 F2F.F64.F32 R16, R22 ;  /* 0x0000001600100310 */ /* 0x001ea40000201800 */
[----:B--2---:R-:W-:-:S10]  /*0840*/  @P0 DFMA R8, R8, R6, R16 ;  /* 0x000000060808022b */ /* 0x004fd40000000010 */
[----:B------:R-:W0:Y:S08]  /*0850*/  @P0 F2F.F32.F64 R8, R8 ;  /* 0x0000000800080310 */ /* 0x000e300000301000 */
[----:B0-----:R-:W5:Y:S02]  /*0860*/  @P0 F2F.F64.F32 R6, R8 ;  /* 0x0000000800060310 */ /* 0x001f640000201800 */
[----:B-----5:R-:W-:-:S06]  /*0870*/  @P0 DFMA R10, R12, R10, R6 ;  /* 0x0000000a0c0a022b */ /* 0x020fcc0000000006 */
[----:B------:R-:W0:Y:S08]  /*0880*/  @P0 F2F.F32.F64 R22, R10 ;  /* 0x0000000a00160310 */ /* 0x000e300000301000 */
[----:B0-----:R-:W3:Y:S02]  /*0890*/  @!P1 F2F.F64.F32 R6, R22 ;  /* 0x0000001600069310 */ /* 0x001ee40000201800 */
[----:B---3--:R-:W-:-:S06]  /*08a0*/  @!P1 DFMA R6, R14, R4, R6 ;  /* 0x000000040e06922b */ /* 0x008fcc0000000006 */
[----:B------:R0:W1:Y:S05]  /*08b0*/  @!P1 F2F.F32.F64 R22, R6 ;  /* 0x0000000600169310 */ /* 0x00006a0000301000 */
.L_x_3:
[----:B-12-4-:R-:W1:Y:S02]  /*08c0*/  F2F.F64.F32 R22, R22 ;  /* 0x0000001600167310 */ /* 0x016e640000201800 */
.L_x_0:
[----:B------:R-:W2:Y:S02]  /*08d0*/  LDC.64 R4, c[0x0][0x390] ;  /* 0x0000e400ff047b82 */ /* 0x000ea40000000a00 */
[----:B--2---:R-:W-:-:S05]  /*08e0*/  IMAD.WIDE R2, R3, 0x8, R4 ;  /* 0x0000000803027825 */ /* 0x004fca00078e0204 */
[----:B01----:R-:W-:Y:S01]  /*08f0*/  STG.E.64 desc[UR12][R2.64], R22 ;  /* 0x0000001602007986 */ /* 0x003fe2000c101b0c */
[----:B------:R-:W-:Y:S05]  /*0900*/  EXIT ;  /* 0x000000000000794d */ /* 0x000fea0003800000 */
.L_x_5:
[----:B------:R-:W-:-:S00]  /*0910*/  BRA `(.L_x_5) ;  /* 0xfffffffc00fc7947 */ /* 0x000fc0000383ffff */
[----:B------:R-:W-:-:S00]  /*0920*/  NOP ;  /* 0x0000000000007918 */ /* 0x000fc00000000000 */
        /* <DEDUP_REMOVED lines=13> */
.L_x_6:


//--------------------- .nv.shared.reserved.0     --------------------------
	.section	.nv.shared.reserved.0,"aw",@nobits
	.weak		__nv_reservedSMEM_offset_0_alias
	.size		__nv_reservedSMEM_offset_0_alias, 0, 64
	.other		__nv_reservedSMEM_offset_0_alias,@"STO_CUDA_RESERVED_SHARED STV_DEFAULT"
__nv_reservedSMEM_offset_0_alias:
	.zero		0
	.zero		64


//--------------------- .nv.constant0._Z10MatrVecMulPdS_S_i --------------------------
	.section	.nv.constant0._Z10MatrVecMulPdS_S_i,"a",@progbits
	.sectionflags	@""
	.align	4
.nv.constant0._Z10MatrVecMulPdS_S_i:
	.zero		924


//--------------------- SYMBOLS --------------------------

	.type		.nv.reservedSmem.offset0,@object
	.size		.nv.reservedSmem.offset0,0x4
